	.headerflags	@"EF_CUDA_TEXMODE_UNIFIED EF_CUDA_64BIT_ADDRESS EF_CUDA_ACCELERATORS EF_CUDA_SM90 EF_CUDA_VIRTUAL_SM(EF_CUDA_SM90)"
	.elftype	@"ET_EXEC"


//--------------------- .nv.info                  --------------------------
	.section	.nv.info,"",@"SHT_CUDA_INFO"
	.align	4


	//----- nvinfo : EIATTR_REGCOUNT
	.align		4
        /*0000*/ 	.byte	0x04, 0x2f
        /*0002*/ 	.short	(.L_1 - .L_0)
	.align		4
.L_0:
        /*0004*/ 	.word	index@(triton_poi_fused__unsafe_index_add_mul_sub_26)
        /*0008*/ 	.word	0x00000028


	//----- nvinfo : EIATTR_MIN_STACK_SIZE
	.align		4
.L_1:
        /*000c*/ 	.byte	0x04, 0x12
        /*000e*/ 	.short	(.L_3 - .L_2)
	.align		4
.L_2:
        /*0010*/ 	.word	index@(triton_poi_fused__unsafe_index_add_mul_sub_26)
        /*0014*/ 	.word	0x00000000


	//----- nvinfo : EIATTR_FRAME_SIZE
	.align		4
.L_3:
        /*0018*/ 	.byte	0x04, 0x11
        /*001a*/ 	.short	(.L_5 - .L_4)
	.align		4
.L_4:
        /*001c*/ 	.word	index@(triton_poi_fused__unsafe_index_add_mul_sub_26)
        /*0020*/ 	.word	0x00000000


	//----- nvinfo : EIATTR_MIN_STACK_SIZE
	.align		4
.L_5:
        /*0024*/ 	.byte	0x04, 0x12
        /*0026*/ 	.short	(.L_7 - .L_6)
	.align		4
.L_6:
        /*0028*/ 	.word	index@(triton_poi_fused__unsafe_index_add_mul_sub_26)
        /*002c*/ 	.word	0x00000000
.L_7:


//--------------------- .nv.info.triton_poi_fused__unsafe_index_add_mul_sub_26 --------------------------
	.section	.nv.info.triton_poi_fused__unsafe_index_add_mul_sub_26,"",@"SHT_CUDA_INFO"
	.sectionflags	@""
	.align	4


	//----- nvinfo : EIATTR_CUDA_API_VERSION
	.align		4
        /*0000*/ 	.byte	0x04, 0x37
        /*0002*/ 	.short	(.L_9 - .L_8)
.L_8:
        /*0004*/ 	.word	0x0000007c


	//----- nvinfo : EIATTR_KPARAM_INFO
	.align		4
.L_9:
        /*0008*/ 	.byte	0x04, 0x17
        /*000a*/ 	.short	(.L_11 - .L_10)
.L_10:
        /*000c*/ 	.word	0x00000000
        /*0010*/ 	.short	0x000a
        /*0012*/ 	.short	0x0050
        /*0014*/ 	.byte	0x00, 0xf0, 0x11, 0x00


	//----- nvinfo : EIATTR_KPARAM_INFO
	.align		4
.L_11:
        /*0018*/ 	.byte	0x04, 0x17
        /*001a*/ 	.short	(.L_13 - .L_12)
.L_12:
        /*001c*/ 	.word	0x00000000
        /*0020*/ 	.short	0x0009
        /*0022*/ 	.short	0x0048
        /*0024*/ 	.byte	0x00, 0xf4, 0x21, 0x00


	//----- nvinfo : EIATTR_KPARAM_INFO
	.align		4
.L_13:
        /*0028*/ 	.byte	0x04, 0x17
        /*002a*/ 	.short	(.L_15 - .L_14)
.L_14:
        /*002c*/ 	.word	0x00000000
        /*0030*/ 	.short	0x0008
        /*0032*/ 	.short	0x0040
        /*0034*/ 	.byte	0x00, 0xf4, 0x21, 0x00


	//----- nvinfo : EIATTR_KPARAM_INFO
	.align		4
.L_15:
        /*0038*/ 	.byte	0x04, 0x17
        /*003a*/ 	.short	(.L_17 - .L_16)
.L_16:
        /*003c*/ 	.word	0x00000000
        /*0040*/ 	.short	0x0007
        /*0042*/ 	.short	0x0038
        /*0044*/ 	.byte	0x00, 0xf4, 0x21, 0x00


	//----- nvinfo : EIATTR_KPARAM_INFO
	.align		4
.L_17:
        /*0048*/ 	.byte	0x04, 0x17
        /*004a*/ 	.short	(.L_19 - .L_18)
.L_18:
        /*004c*/ 	.word	0x00000000
        /*0050*/ 	.short	0x0006
        /*0052*/ 	.short	0x0030
        /*0054*/ 	.byte	0x00, 0xf4, 0x21, 0x00


	//----- nvinfo : EIATTR_KPARAM_INFO
	.align		4
.L_19:
        /*0058*/ 	.byte	0x04, 0x17
        /*005a*/ 	.short	(.L_21 - .L_20)
.L_20:
        /*005c*/ 	.word	0x00000000
        /*0060*/ 	.short	0x0005
        /*0062*/ 	.short	0x0028
        /*0064*/ 	.byte	0x00, 0xf4, 0x21, 0x00


	//----- nvinfo : EIATTR_KPARAM_INFO
	.align		4
.L_21:
        /*0068*/ 	.byte	0x04, 0x17
        /*006a*/ 	.short	(.L_23 - .L_22)
.L_22:
        /*006c*/ 	.word	0x00000000
        /*0070*/ 	.short	0x0004
        /*0072*/ 	.short	0x0020
        /*0074*/ 	.byte	0x00, 0xf4, 0x21, 0x00


	//----- nvinfo : EIATTR_KPARAM_INFO
	.align		4
.L_23:
        /*0078*/ 	.byte	0x04, 0x17
        /*007a*/ 	.short	(.L_25 - .L_24)
.L_24:
        /*007c*/ 	.word	0x00000000
        /*0080*/ 	.short	0x0003
        /*0082*/ 	.short	0x0018
        /*0084*/ 	.byte	0x00, 0xf4, 0x21, 0x00


	//----- nvinfo : EIATTR_KPARAM_INFO
	.align		4
.L_25:
        /*0088*/ 	.byte	0x04, 0x17
        /*008a*/ 	.short	(.L_27 - .L_26)
.L_26:
        /*008c*/ 	.word	0x00000000
        /*0090*/ 	.short	0x0002
        /*0092*/ 	.short	0x0010
        /*0094*/ 	.byte	0x00, 0xf4, 0x21, 0x00


	//----- nvinfo : EIATTR_KPARAM_INFO
	.align		4
.L_27:
        /*0098*/ 	.byte	0x04, 0x17
        /*009a*/ 	.short	(.L_29 - .L_28)
.L_28:
        /*009c*/ 	.word	0x00000000
        /*00a0*/ 	.short	0x0001
        /*00a2*/ 	.short	0x0008
        /*00a4*/ 	.byte	0x00, 0xf4, 0x21, 0x00


	//----- nvinfo : EIATTR_KPARAM_INFO
	.align		4
.L_29:
        /*00a8*/ 	.byte	0x04, 0x17
        /*00aa*/ 	.short	(.L_31 - .L_30)
.L_30:
        /*00ac*/ 	.word	0x00000000
        /*00b0*/ 	.short	0x0000
        /*00b2*/ 	.short	0x0000
        /*00b4*/ 	.byte	0x00, 0xf4, 0x21, 0x00


	//----- nvinfo : EIATTR_SPARSE_MMA_MASK
	.align		4
.L_31:
        /*00b8*/ 	.byte	0x03, 0x50
        /*00ba*/ 	.short	0x0000


	//----- nvinfo : EIATTR_MAXREG_COUNT
	.align		4
        /*00bc*/ 	.byte	0x03, 0x1b
        /*00be*/ 	.short	0x00ff


	//----- nvinfo : EIATTR_EXIT_INSTR_OFFSETS
	.align		4
        /*00c0*/ 	.byte	0x04, 0x1c
        /*00c2*/ 	.short	(.L_33 - .L_32)


	//   ....[0]....
.L_32:
        /*00c4*/ 	.word	0x00000a10


	//----- nvinfo : EIATTR_REQNTID
	.align		4
.L_33:
        /*00c8*/ 	.byte	0x04, 0x10
        /*00ca*/ 	.short	(.L_35 - .L_34)
.L_34:
        /*00cc*/ 	.word	0x00000100
        /*00d0*/ 	.word	0x00000001
        /*00d4*/ 	.word	0x00000001


	//----- nvinfo : EIATTR_CBANK_PARAM_SIZE
	.align		4
.L_35:
        /*00d8*/ 	.byte	0x03, 0x19
        /*00da*/ 	.short	0x0054


	//----- nvinfo : EIATTR_PARAM_CBANK
	.align		4
        /*00dc*/ 	.byte	0x04, 0x0a
        /*00de*/ 	.short	(.L_37 - .L_36)
	.align		4
.L_36:
        /*00e0*/ 	.word	index@(.nv.constant0.triton_poi_fused__unsafe_index_add_mul_sub_26)
        /*00e4*/ 	.short	0x0210
        /*00e6*/ 	.short	0x0054


	//----- nvinfo : EIATTR_SW_WAR
	.align		4
.L_37:
        /*00e8*/ 	.byte	0x04, 0x36
        /*00ea*/ 	.short	(.L_39 - .L_38)
.L_38:
        /*00ec*/ 	.word	0x00000008
.L_39:


//--------------------- .nv.callgraph             --------------------------
	.section	.nv.callgraph,"",@"SHT_CUDA_CALLGRAPH"
	.align	4
	.sectionentsize	8
	.align		4
        /*0000*/ 	.word	0x00000000
	.align		4
        /*0004*/ 	.word	0xffffffff
	.align		4
        /*0008*/ 	.word	0x00000000
	.align		4
        /*000c*/ 	.word	0xfffffffe
	.align		4
        /*0010*/ 	.word	0x00000000
	.align		4
        /*0014*/ 	.word	0xfffffffd
	.align		4
        /*0018*/ 	.word	0x00000000
	.align		4
        /*001c*/ 	.word	0xfffffffc


//--------------------- .text.triton_poi_fused__unsafe_index_add_mul_sub_26 --------------------------
	.section	.text.triton_poi_fused__unsafe_index_add_mul_sub_26,"ax",@progbits
	.align	128
        .global         triton_poi_fused__unsafe_index_add_mul_sub_26
        .type           triton_poi_fused__unsafe_index_add_mul_sub_26,@function
        .size           triton_poi_fused__unsafe_index_add_mul_sub_26,(.L_x_1 - triton_poi_fused__unsafe_index_add_mul_sub_26)
        .other          triton_poi_fused__unsafe_index_add_mul_sub_26,@"STO_CUDA_ENTRY STV_DEFAULT"
triton_poi_fused__unsafe_index_add_mul_sub_26:
.text.triton_poi_fused__unsafe_index_add_mul_sub_26:
[----:B------:R-:W-:Y:S01]  /*0000*/  LDC R1, c[0x0][0x28] ;  /* 0x00000a00ff017b82 */ /* 0x000fe20000000800 */
[----:B------:R-:W1:Y:S07]  /*0010*/  S2R R2, SR_TID.X ;  /* 0x0000000000027919 */ /* 0x000e6e0000002100 */
[----:B------:R-:W2:Y:S01]  /*0020*/  LDC.64 R6, c[0x0][0x210] ;  /* 0x00008400ff067b82 */ /* 0x000ea20000000a00 */
[----:B------:R-:W-:Y:S01]  /*0030*/  ULDC.64 UR4, c[0x0][0x208] ;  /* 0x0000820000047ab9 */ /* 0x000fe20000000a00 */
[----:B------:R-:W-:Y:S01]  /*0040*/  ULDC.64 UR6, c[0x0][0x220] ;  /* 0x0000880000067ab9 */ /* 0x000fe20000000a00 */
[----:B------:R-:W3:Y:S01]  /*0050*/  S2R R0, SR_CTAID.X ;  /* 0x0000000000007919 */ /* 0x000ee20000002500 */
[----:B------:R-:W-:-:S04]  /*0060*/  ULDC.64 UR8, c[0x0][0x238] ;  /* 0x00008e0000087ab9 */ /* 0x000fc80000000a00 */
[----:B------:R-:W4:Y:S08]  /*0070*/  LDC.64 R8, c[0x0][0x218] ;  /* 0x00008600ff087b82 */ /* 0x000f300000000a00 */
[----:B------:R-:W5:Y:S08]  /*0080*/  LDC.64 R12, c[0x0][0x228] ;  /* 0x00008a00ff0c7b82 */ /* 0x000f700000000a00 */
[----:B------:R-:W5:Y:S01]  /*0090*/  LDC.64 R16, c[0x0][0x240] ;  /* 0x00009000ff107b82 */ /* 0x000f620000000a00 */
[----:B-1----:R-:W-:-:S05]  /*00a0*/  IMAD.SHL.U32 R2, R2, 0x2, RZ ;  /* 0x0000000202027824 */ /* 0x002fca00078e00ff */
[----:B------:R-:W-:-:S05]  /*00b0*/  LOP3.LUT R3, R2, 0x1fe, RZ, 0xc0, !PT ;  /* 0x000001fe02037812 */ /* 0x000fca00078ec0ff */
[----:B---3--:R-:W-:-:S05]  /*00c0*/  IMAD R3, R0, 0x200, R3 ;  /* 0x0000020000037824 */ /* 0x008fca00078e0203 */
[----:B------:R-:W-:-:S04]  /*00d0*/  SHF.R.S32.HI R2, RZ, 0x1f, R3 ;  /* 0x0000001fff027819 */ /* 0x000fc80000011403 */
[----:B------:R-:W-:-:S04]  /*00e0*/  LEA.HI R2, R2, R3, RZ, 0x4 ;  /* 0x0000000302027211 */ /* 0x000fc800078f20ff */
[----:B------:R-:W-:Y:S02]  /*00f0*/  SHF.R.S32.HI R4, RZ, 0x4, R2 ;  /* 0x00000004ff047819 */ /* 0x000fe40000011402 */
[----:B------:R-:W-:Y:S02]  /*0100*/  LOP3.LUT R2, R2, 0xfffffff0, RZ, 0xc0, !PT ;  /* 0xfffffff002027812 */ /* 0x000fe400078ec0ff */
[----:B------:R-:W-:-:S03]  /*0110*/  LEA.HI R5, R4, R4, RZ, 0x4 ;  /* 0x0000000404057211 */ /* 0x000fc600078f20ff */
[----:B------:R-:W-:Y:S01]  /*0120*/  IMAD.IADD R2, R3, 0x1, -R2 ;  /* 0x0000000103027824 */ /* 0x000fe200078e0a02 */
[----:B------:R-:W-:-:S05]  /*0130*/  LOP3.LUT R5, R5, 0xfffffff0, RZ, 0xc0, !PT ;  /* 0xfffffff005057812 */ /* 0x000fca00078ec0ff */
[----:B------:R-:W-:-:S04]  /*0140*/  IMAD.IADD R4, R4, 0x1, -R5 ;  /* 0x0000000104047824 */ /* 0x000fc800078e0a05 */
[----:B--2---:R-:W-:-:S04]  /*0150*/  IMAD.WIDE R6, R4, 0x8, R6 ;  /* 0x0000000804067825 */ /* 0x004fc800078e0206 */
[C---:B----4-:R-:W-:Y:S02]  /*0160*/  IMAD.WIDE R8, R2.reuse, 0x8, R8 ;  /* 0x0000000802087825 */ /* 0x050fe400078e0208 */
[----:B------:R-:W2:Y:S04]  /*0170*/  LDG.E.EL.64 R6, desc[UR4][R6.64] ;  /* 0x0000000406067981 */ /* 0x000ea8000c2e1b00 */
[----:B------:R-:W3:Y:S01]  /*0180*/  LDG.E.EL.128 R8, desc[UR4][R8.64] ;  /* 0x0000000408087981 */ /* 0x000ee2000c2e1d00 */
[----:B-----5:R-:W-:-:S06]  /*0190*/  IMAD.WIDE R12, R2, 0x8, R12 ;  /* 0x00000008020c7825 */ /* 0x020fcc00078e020c */
[----:B------:R-:W4:Y:S01]  /*01a0*/  LDG.E.EL.128 R12, desc[UR4][R12.64] ;  /* 0x000000040c0c7981 */ /* 0x000f22000c2e1d00 */
[----:B0-----:R-:W-:-:S06]  /*01b0*/  IMAD.WIDE R16, R4, 0x8, R16 ;  /* 0x0000000804107825 */ /* 0x001fcc00078e0210 */
[----:B------:R-:W5:Y:S01]  /*01c0*/  LDG.E.EL.64 R16, desc[UR4][R16.64] ;  /* 0x0000000410107981 */ /* 0x000f62000c2e1b00 */
[----:B------:R-:W-:-:S04]  /*01d0*/  SHF.R.S32.HI R0, RZ, 0x16, R0 ;  /* 0x00000016ff007819 */ /* 0x000fc80000011400 */
[----:B------:R-:W-:-:S04]  /*01e0*/  SGXT R0, R0, 0x1 ;  /* 0x000000010000781a */ /* 0x000fc80000000200 */
[----:B------:R-:W-:-:S04]  /*01f0*/  LEA.HI R0, R0, R3, RZ, 0x8 ;  /* 0x0000000300007211 */ /* 0x000fc800078f40ff */
[----:B------:R-:W-:Y:S02]  /*0200*/  SHF.R.S32.HI R0, RZ, 0x8, R0 ;  /* 0x00000008ff007819 */ /* 0x000fe40000011400 */
[----:B--2---:R-:W-:-:S04]  /*0210*/  SHF.R.U32.HI R5, RZ, 0x1c, R7 ;  /* 0x0000001cff057819 */ /* 0x004fc80000011607 */
[----:B------:R-:W-:Y:S02]  /*0220*/  LOP3.LUT R5, R5, 0x8, RZ, 0xc0, !PT ;  /* 0x0000000805057812 */ /* 0x000fe400078ec0ff */
[----:B---3--:R-:W-:Y:S02]  /*0230*/  SHF.R.U32.HI R21, RZ, 0x1c, R9 ;  /* 0x0000001cff157819 */ /* 0x008fe40000011609 */
[----:B------:R-:W-:Y:S01]  /*0240*/  IADD3 R18, P0, R6, R5, RZ ;  /* 0x0000000506127210 */ /* 0x000fe20007f1e0ff */
[----:B------:R-:W-:Y:S01]  /*0250*/  IMAD.SHL.U32 R5, R0, 0x40, RZ ;  /* 0x0000004000057824 */ /* 0x000fe200078e00ff */
[----:B------:R-:W-:Y:S02]  /*0260*/  LOP3.LUT R21, R21, 0x8, RZ, 0xc0, !PT ;  /* 0x0000000815157812 */ /* 0x000fe400078ec0ff */
[----:B----4-:R-:W-:Y:S01]  /*0270*/  SHF.R.U32.HI R31, RZ, 0x1c, R13 ;  /* 0x0000001cff1f7819 */ /* 0x010fe2000001160d */
[----:B------:R-:W-:Y:S01]  /*0280*/  IMAD.X R19, RZ, RZ, R7, P0 ;  /* 0x000000ffff137224 */ /* 0x000fe200000e0607 */
[----:B------:R-:W-:-:S02]  /*0290*/  SHF.R.S32.HI R0, RZ, 0x1f, R5 ;  /* 0x0000001fff007819 */ /* 0x000fc40000011405 */
[C---:B------:R-:W-:Y:S02]  /*02a0*/  LEA R6, P1, R18.reuse, R5, 0x3 ;  /* 0x0000000512067211 */ /* 0x040fe400078218ff */
[----:B------:R-:W-:Y:S02]  /*02b0*/  IADD3 R21, P0, R8, R21, RZ ;  /* 0x0000001508157210 */ /* 0x000fe40007f1e0ff */
[----:B------:R-:W-:Y:S02]  /*02c0*/  LEA.HI.X R0, R18, R0, R19, 0x3, P1 ;  /* 0x0000000012007211 */ /* 0x000fe400008f1c13 */
[----:B------:R-:W-:Y:S01]  /*02d0*/  IADD3 R34, P1, R6, R21, RZ ;  /* 0x0000001506227210 */ /* 0x000fe20007f3e0ff */
[----:B------:R-:W-:Y:S01]  /*02e0*/  IMAD.X R24, RZ, RZ, R9, P0 ;  /* 0x000000ffff187224 */ /* 0x000fe200000e0609 */
[----:B------:R-:W-:Y:S02]  /*02f0*/  SHF.R.U32.HI R7, RZ, 0x1c, R11 ;  /* 0x0000001cff077819 */ /* 0x000fe4000001160b */
[----:B------:R-:W-:Y:S01]  /*0300*/  LOP3.LUT R31, R31, 0x8, RZ, 0xc0, !PT ;  /* 0x000000081f1f7812 */ /* 0x000fe200078ec0ff */
[----:B------:R-:W-:Y:S01]  /*0310*/  IMAD.X R9, R0, 0x1, R24, P1 ;  /* 0x0000000100097824 */ /* 0x000fe200008e0618 */
[----:B------:R-:W-:-:S04]  /*0320*/  LOP3.LUT R7, R7, 0x8, RZ, 0xc0, !PT ;  /* 0x0000000807077812 */ /* 0x000fc800078ec0ff */
[----:B------:R-:W-:Y:S02]  /*0330*/  IADD3 R7, P0, R10, R7, RZ ;  /* 0x000000070a077210 */ /* 0x000fe40007f1e0ff */
[C---:B------:R-:W-:Y:S01]  /*0340*/  SHF.L.U64.HI R9, R34.reuse, 0x2, R9 ;  /* 0x0000000222097819 */ /* 0x040fe20000010209 */
[----:B------:R-:W-:Y:S02]  /*0350*/  IMAD.SHL.U32 R34, R34, 0x4, RZ ;  /* 0x0000000422227824 */ /* 0x000fe400078e00ff */
[----:B------:R-:W-:Y:S01]  /*0360*/  IMAD.X R10, RZ, RZ, R11, P0 ;  /* 0x000000ffff0a7224 */ /* 0x000fe200000e060b */
[----:B------:R-:W-:Y:S02]  /*0370*/  IADD3 R8, P0, R6, R7, RZ ;  /* 0x0000000706087210 */ /* 0x000fe40007f1e0ff */
[----:B------:R-:W-:Y:S02]  /*0380*/  IADD3 R22, P1, R34, UR6, RZ ;  /* 0x0000000622167c10 */ /* 0x000fe4000ff3e0ff */
[----:B------:R-:W-:Y:S01]  /*0390*/  IADD3 R34, P2, R34, UR8, RZ ;  /* 0x0000000822227c10 */ /* 0x000fe2000ff5e0ff */
[----:B------:R-:W-:Y:S01]  /*03a0*/  IMAD.X R11, R0, 0x1, R10, P0 ;  /* 0x00000001000b7824 */ /* 0x000fe200000e060a */
[----:B------:R-:W-:Y:S01]  /*03b0*/  IADD3.X R23, R9, UR7, RZ, P1, !PT ;  /* 0x0000000709177c10 */ /* 0x000fe20008ffe4ff */
[----:B------:R-:W-:Y:S01]  /*03c0*/  IMAD.SHL.U32 R27, R8, 0x4, RZ ;  /* 0x00000004081b7824 */ /* 0x000fe200078e00ff */
[----:B------:R-:W-:-:S02]  /*03d0*/  IADD3 R31, P1, R12, R31, RZ ;  /* 0x0000001f0c1f7210 */ /* 0x000fc40007f3e0ff */
[----:B------:R-:W-:Y:S02]  /*03e0*/  SHF.L.U64.HI R8, R8, 0x2, R11 ;  /* 0x0000000208087819 */ /* 0x000fe4000001020b */
[----:B------:R-:W-:Y:S01]  /*03f0*/  IADD3 R36, P0, R27, UR6, RZ ;  /* 0x000000061b247c10 */ /* 0x000fe2000ff1e0ff */
[----:B------:R-:W-:Y:S01]  /*0400*/  IMAD.X R12, RZ, RZ, R13, P1 ;  /* 0x000000ffff0c7224 */ /* 0x000fe200008e060d */
[----:B------:R-:W-:Y:S02]  /*0410*/  IADD3 R11, P1, R31, R6, RZ ;  /* 0x000000061f0b7210 */ /* 0x000fe40007f3e0ff */
[----:B------:R-:W-:Y:S02]  /*0420*/  IADD3.X R35, R9, UR9, RZ, P2, !PT ;  /* 0x0000000909237c10 */ /* 0x000fe400097fe4ff */
[----:B------:R-:W-:Y:S01]  /*0430*/  IADD3.X R37, R8, UR7, RZ, P0, !PT ;  /* 0x0000000708257c10 */ /* 0x000fe200087fe4ff */
[----:B------:R-:W-:Y:S01]  /*0440*/  IMAD.X R18, R12, 0x1, R0, P1 ;  /* 0x000000010c127824 */ /* 0x000fe200008e0600 */
[----:B------:R0:W2:Y:S01]  /*0450*/  LDG.E.EL R9, desc[UR4][R22.64] ;  /* 0x0000000416097981 */ /* 0x0000a2000c2e1900 */
[----:B------:R-:W-:-:S03]  /*0460*/  IMAD.SHL.U32 R28, R11, 0x4, RZ ;  /* 0x000000040b1c7824 */ /* 0x000fc600078e00ff */
[----:B------:R-:W-:Y:S01]  /*0470*/  SHF.L.U64.HI R11, R11, 0x2, R18 ;  /* 0x000000020b0b7819 */ /* 0x000fe20000010212 */
[----:B------:R-:W3:Y:S01]  /*0480*/  LDG.E.EL R19, desc[UR4][R34.64] ;  /* 0x0000000422137981 */ /* 0x000ee2000c2e1900 */
[----:B------:R-:W-:Y:S02]  /*0490*/  IADD3 R32, P0, R28, UR6, RZ ;  /* 0x000000061c207c10 */ /* 0x000fe4000ff1e0ff */
[----:B------:R-:W-:Y:S01]  /*04a0*/  IADD3 R28, P1, R28, UR8, RZ ;  /* 0x000000081c1c7c10 */ /* 0x000fe2000ff3e0ff */
[----:B------:R-:W4:Y:S01]  /*04b0*/  LDG.E.EL R20, desc[UR4][R36.64] ;  /* 0x0000000424147981 */ /* 0x000f22000c2e1900 */
[----:B------:R-:W-:Y:S02]  /*04c0*/  IADD3.X R33, R11, UR7, RZ, P0, !PT ;  /* 0x000000070b217c10 */ /* 0x000fe400087fe4ff */
[----:B-----5:R-:W-:Y:S02]  /*04d0*/  SHF.R.U32.HI R25, RZ, 0x1c, R17 ;  /* 0x0000001cff197819 */ /* 0x020fe40000011611 */
[----:B0-----:R-:W-:Y:S01]  /*04e0*/  LEA R23, P0, R21, UR8, 0x2 ;  /* 0x0000000815177c11 */ /* 0x001fe2000f8010ff */
[----:B------:R-:W2:Y:S01]  /*04f0*/  LDG.E.EL R22, desc[UR4][R32.64] ;  /* 0x0000000420167981 */ /* 0x000ea2000c2e1900 */
[----:B------:R-:W-:-:S02]  /*0500*/  IADD3.X R29, R11, UR9, RZ, P1, !PT ;  /* 0x000000090b1d7c10 */ /* 0x000fc40008ffe4ff */
[----:B------:R-:W-:Y:S02]  /*0510*/  LOP3.LUT R25, R25, 0x8, RZ, 0xc0, !PT ;  /* 0x0000000819197812 */ /* 0x000fe400078ec0ff */
[----:B------:R-:W-:Y:S01]  /*0520*/  LEA.HI.X R11, R21, UR9, R24, 0x2, P0 ;  /* 0x00000009150b7c11 */ /* 0x000fe200080f1418 */
[----:B------:R0:W3:Y:S01]  /*0530*/  LDG.E.EL R18, desc[UR4][R28.64] ;  /* 0x000000041c127981 */ /* 0x0000e2000c2e1900 */
[C---:B------:R-:W-:Y:S02]  /*0540*/  LEA R21, P1, R31.reuse, UR8, 0x2 ;  /* 0x000000081f157c11 */ /* 0x040fe4000f8210ff */
[----:B------:R-:W-:Y:S02]  /*0550*/  IADD3 R25, P0, R16, R25, RZ ;  /* 0x0000001910197210 */ /* 0x000fe40007f1e0ff */
[----:B------:R-:W-:Y:S02]  /*0560*/  LEA.HI.X R24, R31, UR9, R12, 0x2, P1 ;  /* 0x000000091f187c11 */ /* 0x000fe400088f140c */
[----:B------:R-:W1:Y:S01]  /*0570*/  LDC.64 R12, c[0x0][0x230] ;  /* 0x00008c00ff0c7b82 */ /* 0x000e620000000a00 */
[----:B------:R-:W-:Y:S01]  /*0580*/  IMAD.X R26, RZ, RZ, R17, P0 ;  /* 0x000000ffff1a7224 */ /* 0x000fe200000e0611 */
[----:B------:R-:W-:-:S02]  /*0590*/  IADD3 R16, P0, R27, UR8, RZ ;  /* 0x000000081b107c10 */ /* 0x000fc4000ff1e0ff */
[----:B------:R-:W-:-:S04]  /*05a0*/  SHF.R.U32.HI R27, RZ, 0x1c, R15 ;  /* 0x0000001cff1b7819 */ /* 0x000fc8000001160f */
[----:B------:R-:W-:Y:S02]  /*05b0*/  LOP3.LUT R27, R27, 0x8, RZ, 0xc0, !PT ;  /* 0x000000081b1b7812 */ /* 0x000fe400078ec0ff */
[----:B------:R-:W-:Y:S02]  /*05c0*/  IADD3.X R17, R8, UR9, RZ, P0, !PT ;  /* 0x0000000908117c10 */ /* 0x000fe400087fe4ff */
[----:B------:R-:W-:Y:S02]  /*05d0*/  IADD3 R27, P0, R14, R27, RZ ;  /* 0x0000001b0e1b7210 */ /* 0x000fe40007f1e0ff */
[----:B------:R-:W-:Y:S01]  /*05e0*/  SHF.L.U64.HI R26, R25, 0x5, R26 ;  /* 0x00000005191a7819 */ /* 0x000fe2000001021a */
[----:B------:R-:W5:Y:S02]  /*05f0*/  LDG.E.EL R16, desc[UR4][R16.64] ;  /* 0x0000000410107981 */ /* 0x000f64000c2e1900 */
[----:B------:R-:W-:Y:S01]  /*0600*/  IMAD.X R14, RZ, RZ, R15, P0 ;  /* 0x000000ffff0e7224 */ /* 0x000fe200000e060f */
[----:B------:R-:W-:-:S02]  /*0610*/  LEA R8, P0, R7, UR8, 0x2 ;  /* 0x0000000807087c11 */ /* 0x000fc4000f8010ff */
[----:B------:R-:W-:Y:S02]  /*0620*/  LEA R15, P1, R27, UR8, 0x2 ;  /* 0x000000081b0f7c11 */ /* 0x000fe4000f8210ff */
[----:B------:R-:W-:Y:S02]  /*0630*/  LEA.HI.X R10, R7, UR9, R10, 0x2, P0 ;  /* 0x00000009070a7c11 */ /* 0x000fe400080f140a */
[----:B------:R-:W-:Y:S01]  /*0640*/  IADD3 R7, P0, R27, R6, RZ ;  /* 0x000000061b077210 */ /* 0x000fe20007f1e0ff */
[----:B-1----:R-:W-:-:S04]  /*0650*/  IMAD.WIDE R12, R2, 0x4, R12 ;  /* 0x00000004020c7825 */ /* 0x002fc800078e020c */
[----:B------:R-:W-:Y:S01]  /*0660*/  IMAD.SHL.U32 R2, R25, 0x20, RZ ;  /* 0x0000002019027824 */ /* 0x000fe200078e00ff */
[----:B------:R-:W-:Y:S01]  /*0670*/  LEA.HI.X R27, R27, UR9, R14, 0x2, P1 ;  /* 0x000000091b1b7c11 */ /* 0x000fe200088f140e */
[----:B------:R-:W-:Y:S01]  /*0680*/  IMAD.X R0, R14, 0x1, R0, P0 ;  /* 0x000000010e007824 */ /* 0x000fe200000e0600 */
[----:B------:R-:W4:Y:S02]  /*0690*/  LDG.E.EL.64 R12, desc[UR4][R12.64] ;  /* 0x000000040c0c7981 */ /* 0x000f24000c2e1b00 */
[----:B------:R-:W-:Y:S02]  /*06a0*/  IADD3 R6, P0, R2, R23, RZ ;  /* 0x0000001702067210 */ /* 0x000fe40007f1e0ff */
[----:B0-----:R-:W-:Y:S02]  /*06b0*/  IADD3 R28, P1, R8, R2, RZ ;  /* 0x00000002081c7210 */ /* 0x001fe40007f3e0ff */
[----:B------:R-:W-:Y:S02]  /*06c0*/  IADD3 R14, P2, R21, R2, RZ ;  /* 0x00000002150e7210 */ /* 0x000fe40007f5e0ff */
[----:B------:R-:W-:Y:S01]  /*06d0*/  IADD3 R30, P3, R15, R2, RZ ;  /* 0x000000020f1e7210 */ /* 0x000fe20007f7e0ff */
[C---:B------:R-:W-:Y:S01]  /*06e0*/  IMAD.SHL.U32 R2, R7.reuse, 0x4, RZ ;  /* 0x0000000407027824 */ /* 0x040fe200078e00ff */
[----:B------:R-:W-:Y:S01]  /*06f0*/  SHF.L.U64.HI R0, R7, 0x2, R0 ;  /* 0x0000000207007819 */ /* 0x000fe20000010200 */
[----:B------:R-:W-:-:S02]  /*0700*/  IMAD.X R7, R26, 0x1, R11, P0 ;  /* 0x000000011a077824 */ /* 0x000fc400000e060b */
[--C-:B------:R-:W-:Y:S02]  /*0710*/  IMAD.X R29, R10, 0x1, R26.reuse, P1 ;  /* 0x000000010a1d7824 */ /* 0x100fe400008e061a */
[----:B------:R-:W0:Y:S01]  /*0720*/  LDC.64 R10, c[0x0][0x248] ;  /* 0x00009200ff0a7b82 */ /* 0x000e220000000a00 */
[--C-:B------:R-:W-:Y:S01]  /*0730*/  IMAD.X R15, R24, 0x1, R26.reuse, P2 ;  /* 0x00000001180f7824 */ /* 0x100fe200010e061a */
[----:B------:R-:W-:Y:S01]  /*0740*/  IADD3 R24, P1, R2, UR8, RZ ;  /* 0x0000000802187c10 */ /* 0x000fe2000ff3e0ff */
[----:B------:R-:W-:Y:S02]  /*0750*/  IMAD.X R31, R27, 0x1, R26, P3 ;  /* 0x000000011b1f7824 */ /* 0x000fe400018e061a */
[----:B------:R-:W-:Y:S01]  /*0760*/  IMAD.WIDE R6, R5, 0x4, R6 ;  /* 0x0000000405067825 */ /* 0x000fe200078e0206 */
[----:B------:R-:W-:-:S03]  /*0770*/  IADD3.X R25, R0, UR9, RZ, P1, !PT ;  /* 0x0000000900197c10 */ /* 0x000fc60008ffe4ff */
[C---:B------:R-:W-:Y:S01]  /*0780*/  IMAD.WIDE R14, R5.reuse, 0x4, R14 ;  /* 0x00000004050e7825 */ /* 0x040fe200078e020e */
[----:B------:R-:W-:Y:S01]  /*0790*/  IADD3 R26, P0, R2, UR6, RZ ;  /* 0x00000006021a7c10 */ /* 0x000fe2000ff1e0ff */
[----:B------:R-:W5:Y:S02]  /*07a0*/  LDG.E.EL R7, desc[UR4][R6.64] ;  /* 0x0000000406077981 */ /* 0x000f64000c2e1900 */
[----:B------:R-:W-:-:S04]  /*07b0*/  IMAD.WIDE R28, R5, 0x4, R28 ;  /* 0x00000004051c7825 */ /* 0x000fc800078e021c */
[----:B------:R-:W-:Y:S01]  /*07c0*/  IMAD.WIDE R30, R5, 0x4, R30 ;  /* 0x00000004051e7825 */ /* 0x000fe200078e021e */
[----:B------:R1:W5:Y:S01]  /*07d0*/  LDG.E.EL R14, desc[UR4][R14.64] ;  /* 0x000000040e0e7981 */ /* 0x000362000c2e1900 */
[----:B------:R-:W-:-:S03]  /*07e0*/  IADD3.X R27, R0, UR7, RZ, P0, !PT ;  /* 0x00000007001b7c10 */ /* 0x000fc600087fe4ff */
[----:B------:R-:W5:Y:S04]  /*07f0*/  LDG.E.EL R25, desc[UR4][R24.64] ;  /* 0x0000000418197981 */ /* 0x000f68000c2e1900 */
[----:B------:R-:W5:Y:S04]  /*0800*/  LDG.E.EL R28, desc[UR4][R28.64] ;  /* 0x000000041c1c7981 */ /* 0x000f68000c2e1900 */
[----:B------:R-:W5:Y:S01]  /*0810*/  LDG.E.EL R31, desc[UR4][R30.64] ;  /* 0x000000041e1f7981 */ /* 0x000f62000c2e1900 */
[----:B0-----:R-:W-:Y:S01]  /*0820*/  IMAD.WIDE R32, R4, 0x4, R10 ;  /* 0x0000000404207825 */ /* 0x001fe200078e020a */
[----:B------:R-:W-:Y:S01]  /*0830*/  SHF.R.S32.HI R0, RZ, 0x1f, R3 ;  /* 0x0000001fff007819 */ /* 0x000fe20000011403 */
[----:B------:R-:W0:Y:S01]  /*0840*/  LDC.64 R4, c[0x0][0x250] ;  /* 0x00009400ff047b82 */ /* 0x000e220000000a00 */
[----:B------:R-:W5:Y:S04]  /*0850*/  LDG.E.EL R27, desc[UR4][R26.64] ;  /* 0x000000041a1b7981 */ /* 0x000f68000c2e1900 */
[----:B------:R-:W5:Y:S03]  /*0860*/  LDG.E.EL R32, desc[UR4][R32.64] ;  /* 0x0000000420207981 */ /* 0x000f66000c2e1900 */
[----:B------:R-:W0:Y:S01]  /*0870*/  LDC.64 R10, c[0x0][0x258] ;  /* 0x00009600ff0a7b82 */ /* 0x000e220000000a00 */
[----:B------:R-:W-:-:S05]  /*0880*/  LEA.HI R2, R0, R3, RZ, 0x10 ;  /* 0x0000000300027211 */ /* 0x000fca00078f80ff */
[C---:B------:R-:W-:Y:S01]  /*0890*/  IMAD.SHL.U32 R0, R2.reuse, 0x2, RZ ;  /* 0x0000000202007824 */ /* 0x040fe200078e00ff */
[----:B-1----:R-:W-:-:S04]  /*08a0*/  LOP3.LUT R15, R2, 0xffff0000, RZ, 0xc0, !PT ;  /* 0xffff0000020f7812 */ /* 0x002fc800078ec0ff */
[----:B------:R-:W-:-:S04]  /*08b0*/  LOP3.LUT R0, R0, 0xfffe0000, RZ, 0xc0, !PT ;  /* 0xfffe000000007812 */ /* 0x000fc800078ec0ff */
[----:B------:R-:W-:Y:S01]  /*08c0*/  IADD3 R15, R0, R3, -R15 ;  /* 0x00000003000f7210 */ /* 0x000fe20007ffe80f */
[----:B0-----:R-:W-:-:S04]  /*08d0*/  IMAD.WIDE R4, R3, 0x4, R4 ;  /* 0x0000000403047825 */ /* 0x001fc800078e0204 */
[----:B------:R-:W-:-:S04]  /*08e0*/  IMAD.WIDE R10, R15, 0x4, R10 ;  /* 0x000000040f0a7825 */ /* 0x000fc800078e020a */
[----:B---3--:R-:W-:Y:S01]  /*08f0*/  FADD R18, -R19, R18 ;  /* 0x0000001213127221 */ /* 0x008fe20000000100 */
[----:B--2---:R-:W-:-:S03]  /*0900*/  FADD R22, -R9, R22 ;  /* 0x0000001609167221 */ /* 0x004fc60000000100 */
[----:B----4-:R-:W-:Y:S01]  /*0910*/  FFMA R19, R12, R18, R19 ;  /* 0x000000120c137223 */ /* 0x010fe20000000013 */
[----:B-----5:R-:W-:Y:S01]  /*0920*/  FADD R14, -R7, R14 ;  /* 0x0000000e070e7221 */ /* 0x020fe20000000100 */
[----:B------:R-:W-:-:S03]  /*0930*/  FADD R25, -R16, R25 ;  /* 0x0000001910197221 */ /* 0x000fc60000000100 */
[----:B------:R-:W-:Y:S01]  /*0940*/  FFMA R14, R12, R14, R7 ;  /* 0x0000000e0c0e7223 */ /* 0x000fe20000000007 */
[----:B------:R-:W-:Y:S01]  /*0950*/  FFMA R25, R13, R25, R16 ;  /* 0x000000190d197223 */ /* 0x000fe20000000010 */
[----:B------:R-:W-:-:S04]  /*0960*/  FADD R31, -R28, R31 ;  /* 0x0000001f1c1f7221 */ /* 0x000fc80000000100 */
[----:B------:R-:W-:Y:S01]  /*0970*/  FFMA R28, R13, R31, R28 ;  /* 0x0000001f0d1c7223 */ /* 0x000fe2000000001c */
[----:B------:R-:W-:Y:S01]  /*0980*/  FADD R27, -R20, R27 ;  /* 0x0000001b141b7221 */ /* 0x000fe20000000100 */
[----:B------:R-:W-:Y:S02]  /*0990*/  FADD R14, -R19, R14 ;  /* 0x0000000e130e7221 */ /* 0x000fe40000000100 */
[----:B------:R-:W-:Y:S01]  /*09a0*/  FADD R28, -R25, R28 ;  /* 0x0000001c191c7221 */ /* 0x000fe20000000100 */
[----:B------:R-:W-:Y:S01]  /*09b0*/  FFMA R12, R12, R22, R9 ;  /* 0x000000160c0c7223 */ /* 0x000fe20000000009 */
[----:B------:R-:W-:Y:S01]  /*09c0*/  FFMA R13, R13, R27, R20 ;  /* 0x0000001b0d0d7223 */ /* 0x000fe20000000014 */
[C---:B------:R-:W-:Y:S01]  /*09d0*/  FFMA R14, R32.reuse, R14, R19 ;  /* 0x0000000e200e7223 */ /* 0x040fe20000000013 */
[----:B------:R-:W-:-:S03]  /*09e0*/  FFMA R15, R32, R28, R25 ;  /* 0x0000001c200f7223 */ /* 0x000fc60000000019 */
[----:B------:R-:W-:Y:S04]  /*09f0*/  STG.E.64 desc[UR4][R4.64], R12 ;  /* 0x0000000c04007986 */ /* 0x000fe8000c101b04 */
[----:B------:R-:W-:Y:S01]  /*0a00*/  STG.E.64 desc[UR4][R10.64], R14 ;  /* 0x0000000e0a007986 */ /* 0x000fe2000c101b04 */
[----:B------:R-:W-:Y:S05]  /*0a10*/  EXIT ;  /* 0x000000000000794d */ /* 0x000fea0003800000 */
.L_x_0:
[----:B------:R-:W-:-:S00]  /*0a20*/  BRA `(.L_x_0) ;  /* 0xfffffffc00fc7947 */ /* 0x000fc0000383ffff */
[----:B------:R-:W-:-:S00]  /*0a30*/  NOP ;  /* 0x0000000000007918 */ /* 0x000fc00000000000 */
        /* <DEDUP_REMOVED lines=12> */
.L_x_1:


//--------------------- .nv.constant0.triton_poi_fused__unsafe_index_add_mul_sub_26 --------------------------
	.section	.nv.constant0.triton_poi_fused__unsafe_index_add_mul_sub_26,"a",@progbits
	.sectionflags	@""
	.align	4
.nv.constant0.triton_poi_fused__unsafe_index_add_mul_sub_26:
	.zero		612
